//
// Generated by NVIDIA NVVM Compiler
//
// Compiler Build ID: CL-36424714
// Cuda compilation tools, release 13.0, V13.0.88
// Based on NVVM 20.0.0
//

.version 9.0
.target sm_100
.address_size 64

	// .globl	_Z13syncwarp_testv
.extern .func  (.param .b32 func_retval0) vprintf
(
	.param .b64 vprintf_param_0,
	.param .b64 vprintf_param_1
)
;
// _ZZ13syncwarp_testvE8masterID has been demoted
// _ZZ27threadCounting_atomicSharedPiE2sa has been demoted
.global .align 1 .b8 $str[36] = {91, 84, 37, 100, 93, 32, 84, 104, 101, 32, 109, 97, 115, 116, 101, 114, 32, 111, 102, 32, 111, 117, 114, 32, 119, 97, 114, 112, 32, 105, 115, 32, 37, 100, 10};

.visible .entry _Z13syncwarp_testv()
{
	.local .align 8 .b8 	__local_depot0[8];
	.reg .b64 	%SP;
	.reg .b64 	%SPL;
	.reg .pred 	%p<2>;
	.reg .b32 	%r<10>;
	.reg .b64 	%rd<5>;
	// demoted variable
	.shared .align 4 .b8 _ZZ13syncwarp_testvE8masterID[256];
	mov.u64 	%SPL, __local_depot0;
	cvta.local.u64 	%SP, %SPL;
	mov.u32 	%r1, %tid.x;
	and.b32  	%r3, %r1, 31;
	setp.ne.s32 	%p1, %r3, 0;
	shr.u32 	%r4, %r1, 3;
	and.b32  	%r5, %r4, 124;
	mov.u32 	%r6, _ZZ13syncwarp_testvE8masterID;
	add.s32 	%r2, %r6, %r5;
	@%p1 bra 	$L__BB0_2;
	st.shared.u32 	[%r2], %r1;
$L__BB0_2:
	add.u64 	%rd1, %SP, 0;
	add.u64 	%rd2, %SPL, 0;
	bar.warp.sync 	-1;
	ld.shared.u32 	%r7, [%r2];
	st.local.v2.u32 	[%rd2], {%r1, %r7};
	mov.u64 	%rd3, $str;
	cvta.global.u64 	%rd4, %rd3;
	{ // callseq 0, 0
	.param .b64 param0;
	st.param.b64 	[param0], %rd4;
	.param .b64 param1;
	st.param.b64 	[param1], %rd1;
	.param .b32 retval0;
	call.uni (retval0), 
	vprintf, 
	(
	param0, 
	param1
	);
	ld.param.b32 	%r8, [retval0];
	} // callseq 0
	ret;

}
	// .globl	_Z27threadCounting_atomicSharedPi
.visible .entry _Z27threadCounting_atomicSharedPi(
	.param .u64 .ptr .align 1 _Z27threadCounting_atomicSharedPi_param_0
)
{
	.reg .pred 	%p<3>;
	.reg .b32 	%r<6>;
	.reg .b64 	%rd<3>;
	// demoted variable
	.shared .align 4 .u32 _ZZ27threadCounting_atomicSharedPiE2sa;
	ld.param.u64 	%rd1, [_Z27threadCounting_atomicSharedPi_param_0];
	mov.u32 	%r1, %tid.x;
	setp.ne.s32 	%p1, %r1, 0;
	@%p1 bra 	$L__BB1_2;
	mov.b32 	%r2, 0;
	st.shared.u32 	[_ZZ27threadCounting_atomicSharedPiE2sa], %r2;
$L__BB1_2:
	setp.ne.s32 	%p2, %r1, 0;
	bar.sync 	0;
	atom.shared.add.u32 	%r3, [_ZZ27threadCounting_atomicSharedPiE2sa], 1;
	bar.sync 	0;
	@%p2 bra 	$L__BB1_4;
	ld.shared.u32 	%r4, [_ZZ27threadCounting_atomicSharedPiE2sa];
	cvta.to.global.u64 	%rd2, %rd1;
	atom.global.add.u32 	%r5, [%rd2], %r4;
$L__BB1_4:
	ret;

}


// ===== COMPILED SASS (sm_100) =====

	.target	sm_100

	.elftype	@"ET_EXEC"


//--------------------- .note.nv.tkinfo           --------------------------
	.section	.note.nv.tkinfo,"",@"SHT_NOTE"
	.sectionflags	@"SHF_NOTE_NV_TKINFO"
	.tkinfo
        /*0018*/ 	.word	0x00000002
        /*0030*/ 	.string	""
        /*0030*/ 	.string	"ptxas"
        /*0030*/ 	.string	"Cuda compilation tools, release 13.0, V13.0.88"
        /*0030*/ 	.string	"Build cuda_13.0.r13.0/compiler.36424714_0"
        /*0030*/ 	.string	"-arch sm_100 -m 64 "



//--------------------- .note.nv.cuinfo           --------------------------
	.section	.note.nv.cuinfo,"",@"SHT_NOTE"
	.sectionflags	@"SHF_NOTE_NV_CUINFO"
        /*0018*/ 	.short	0x0002
        /*001a*/ 	.short	0x0064
        /*001c*/ 	.short	0x0082
	.zero		2


//--------------------- .nv.info                  --------------------------
	.section	.nv.info,"",@"SHT_CUDA_INFO"
	.align	4


	//----- nvinfo : EIATTR_REGCOUNT
	.align		4
        /*0000*/ 	.byte	0x04, 0x2f
        /*0002*/ 	.short	(.L_2 - .L_1)
	.align		4
.L_1:
        /*0004*/ 	.word	index@(_Z13syncwarp_testv)
        /*0008*/ 	.word	0x00000018


	//----- nvinfo : EIATTR_FRAME_SIZE
	.align		4
.L_2:
        /*000c*/ 	.byte	0x04, 0x11
        /*000e*/ 	.short	(.L_4 - .L_3)
	.align		4
.L_3:
        /*0010*/ 	.word	index@(_Z13syncwarp_testv)
        /*0014*/ 	.word	0x00000008


	//----- nvinfo : EIATTR_REGCOUNT
	.align		4
.L_4:
        /*0018*/ 	.byte	0x04, 0x2f
        /*001a*/ 	.short	(.L_6 - .L_5)
	.align		4
.L_5:
        /*001c*/ 	.word	index@(_Z27threadCounting_atomicSharedPi)
        /*0020*/ 	.word	0x00000008


	//----- nvinfo : EIATTR_FRAME_SIZE
	.align		4
.L_6:
        /*0024*/ 	.byte	0x04, 0x11
        /*0026*/ 	.short	(.L_8 - .L_7)
	.align		4
.L_7:
        /*0028*/ 	.word	index@(_Z27threadCounting_atomicSharedPi)
        /*002c*/ 	.word	0x00000000


	//----- nvinfo : EIATTR_MIN_STACK_SIZE
	.align		4
.L_8:
        /*0030*/ 	.byte	0x04, 0x12
        /*0032*/ 	.short	(.L_10 - .L_9)
	.align		4
.L_9:
        /*0034*/ 	.word	index@(_Z27threadCounting_atomicSharedPi)
        /*0038*/ 	.word	0x00000000


	//----- nvinfo : EIATTR_MIN_STACK_SIZE
	.align		4
.L_10:
        /*003c*/ 	.byte	0x04, 0x12
        /*003e*/ 	.short	(.L_12 - .L_11)
	.align		4
.L_11:
        /*0040*/ 	.word	index@(_Z13syncwarp_testv)
        /*0044*/ 	.word	0x00000008
.L_12:


//--------------------- .nv.compat                --------------------------
	.section	.nv.compat,"",@"SHT_CUDA_COMPAT_INFO"
	.align	4
        /*0000*/ 	.byte	0x02, 0x09, 0x00, 0x00, 0x02, 0x02, 0x01, 0x00, 0x02, 0x05, 0x05, 0x00, 0x03, 0x07, 0x01, 0x01
        /*0010*/ 	.byte	0x02, 0x03, 0x00, 0x00, 0x02, 0x06, 0x01, 0x00, 0x04, 0x0b, 0x08, 0x00, 0x09, 0x00, 0x00, 0x00
        /*0020*/ 	.byte	0x00, 0x00, 0x00, 0x00


//--------------------- .nv.info._Z27threadCounting_atomicSharedPi --------------------------
	.section	.nv.info._Z27threadCounting_atomicSharedPi,"",@"SHT_CUDA_INFO"
	.sectionflags	@""
	.align	4


	//----- nvinfo : EIATTR_CUDA_API_VERSION
	.align		4
        /*0000*/ 	.byte	0x04, 0x37
        /*0002*/ 	.short	(.L_14 - .L_13)
.L_13:
        /*0004*/ 	.word	0x00000082


	//----- nvinfo : EIATTR_KPARAM_INFO
	.align		4
.L_14:
        /*0008*/ 	.byte	0x04, 0x17
        /*000a*/ 	.short	(.L_16 - .L_15)
.L_15:
        /*000c*/ 	.word	0x00000000
        /*0010*/ 	.short	0x0000
        /*0012*/ 	.short	0x0000
        /*0014*/ 	.byte	0x00, 0xf5, 0x21, 0x00


	//----- nvinfo : EIATTR_SPARSE_MMA_MASK
	.align		4
.L_16:
        /*0018*/ 	.byte	0x03, 0x50
        /*001a*/ 	.short	0x0000


	//----- nvinfo : EIATTR_MAXREG_COUNT
	.align		4
        /*001c*/ 	.byte	0x03, 0x1b
        /*001e*/ 	.short	0x00ff


	//----- nvinfo : EIATTR_NUM_BARRIERS
	.align		4
        /*0020*/ 	.byte	0x02, 0x4c
        /*0022*/ 	.byte	0x01
	.zero		1


	//----- nvinfo : EIATTR_MERCURY_ISA_VERSION
	.align		4
        /*0024*/ 	.byte	0x03, 0x5f
        /*0026*/ 	.short	0x0101


	//----- nvinfo : EIATTR_VRC_CTA_INIT_COUNT
	.align		4
        /*0028*/ 	.byte	0x02, 0x4a
	.zero		1
	.zero		1


	//----- nvinfo : EIATTR_EXIT_INSTR_OFFSETS
	.align		4
        /*002c*/ 	.byte	0x04, 0x1c
        /*002e*/ 	.short	(.L_18 - .L_17)


	//   ....[0]....
.L_17:
        /*0030*/ 	.word	0x000000a0


	//   ....[1]....
        /*0034*/ 	.word	0x000000f0


	//----- nvinfo : EIATTR_CBANK_PARAM_SIZE
	.align		4
.L_18:
        /*0038*/ 	.byte	0x03, 0x19
        /*003a*/ 	.short	0x0008


	//----- nvinfo : EIATTR_PARAM_CBANK
	.align		4
        /*003c*/ 	.byte	0x04, 0x0a
        /*003e*/ 	.short	(.L_20 - .L_19)
	.align		4
.L_19:
        /*0040*/ 	.word	index@(.nv.constant0._Z27threadCounting_atomicSharedPi)
        /*0044*/ 	.short	0x0380
        /*0046*/ 	.short	0x0008


	//----- nvinfo : EIATTR_SW_WAR
	.align		4
.L_20:
        /*0048*/ 	.byte	0x04, 0x36
        /*004a*/ 	.short	(.L_22 - .L_21)
.L_21:
        /*004c*/ 	.word	0x00000008
.L_22:


//--------------------- .nv.info._Z13syncwarp_testv --------------------------
	.section	.nv.info._Z13syncwarp_testv,"",@"SHT_CUDA_INFO"
	.sectionflags	@""
	.align	4


	//----- nvinfo : EIATTR_CUDA_API_VERSION
	.align		4
        /*0000*/ 	.byte	0x04, 0x37
        /*0002*/ 	.short	(.L_24 - .L_23)
.L_23:
        /*0004*/ 	.word	0x00000082


	//----- nvinfo : EIATTR_SPARSE_MMA_MASK
	.align		4
.L_24:
        /*0008*/ 	.byte	0x03, 0x50
        /*000a*/ 	.short	0x0000


	//----- nvinfo : EIATTR_MAXREG_COUNT
	.align		4
        /*000c*/ 	.byte	0x03, 0x1b
        /*000e*/ 	.short	0x00ff


	//----- nvinfo : EIATTR_EXTERNS
	.align		4
        /*0010*/ 	.byte	0x04, 0x0f
        /*0012*/ 	.short	(.L_26 - .L_25)


	//   ....[0]....
	.align		4
.L_25:
        /*0014*/ 	.word	index@(vprintf)


	//----- nvinfo : EIATTR_MERCURY_ISA_VERSION
	.align		4
.L_26:
        /*0018*/ 	.byte	0x03, 0x5f
        /*001a*/ 	.short	0x0101


	//----- nvinfo : EIATTR_COOP_GROUP_MASK_REGIDS
	.align		4
        /*001c*/ 	.byte	0x04, 0x29
        /*001e*/ 	.short	(.L_28 - .L_27)


	//   ....[0]....
.L_27:
        /*0020*/ 	.word	0xffffffff


	//----- nvinfo : EIATTR_COOP_GROUP_INSTR_OFFSETS
	.align		4
.L_28:
        /*0024*/ 	.byte	0x04, 0x28
        /*0026*/ 	.short	(.L_30 - .L_29)


	//   ....[0]....
.L_29:
        /*0028*/ 	.word	0x00000100


	//----- nvinfo : EIATTR_VRC_CTA_INIT_COUNT
	.align		4
.L_30:
        /*002c*/ 	.byte	0x02, 0x4a
	.zero		1
	.zero		1


	//----- nvinfo : EIATTR_SYSCALL_OFFSETS
	.align		4
        /*0030*/ 	.byte	0x04, 0x46
        /*0032*/ 	.short	(.L_32 - .L_31)


	//   ....[0]....
.L_31:
        /*0034*/ 	.word	0x00000170


	//----- nvinfo : EIATTR_EXIT_INSTR_OFFSETS
	.align		4
.L_32:
        /*0038*/ 	.byte	0x04, 0x1c
        /*003a*/ 	.short	(.L_34 - .L_33)


	//   ....[0]....
.L_33:
        /*003c*/ 	.word	0x00000180


	//----- nvinfo : EIATTR_SW_WAR
	.align		4
.L_34:
        /*0040*/ 	.byte	0x04, 0x36
        /*0042*/ 	.short	(.L_36 - .L_35)
.L_35:
        /*0044*/ 	.word	0x00000008
.L_36:


//--------------------- .nv.callgraph             --------------------------
	.section	.nv.callgraph,"",@"SHT_CUDA_CALLGRAPH"
	.align	4
	.sectionentsize	8
	.align		4
        /*0000*/ 	.word	0x00000000
	.align		4
        /*0004*/ 	.word	0xffffffff
	.align		4
        /*0008*/ 	.word	index@(_Z13syncwarp_testv)
	.align		4
        /*000c*/ 	.word	index@(vprintf)
	.align		4
        /*0010*/ 	.word	0x00000000
	.align		4
        /*0014*/ 	.word	0xfffffffe
	.align		4
        /*0018*/ 	.word	0x00000000
	.align		4
        /*001c*/ 	.word	0xfffffffd
	.align		4
        /*0020*/ 	.word	0x00000000
	.align		4
        /*0024*/ 	.word	0xfffffffc


//--------------------- .nv.constant4             --------------------------
	.section	.nv.constant4,"a",@progbits
	.align	8
	.align		8
.nv.constant4:
        /*0000*/ 	.dword	$str
	.align		8
        /*0008*/ 	.dword	vprintf


//--------------------- .text._Z27threadCounting_atomicSharedPi --------------------------
	.section	.text._Z27threadCounting_atomicSharedPi,"ax",@progbits
	.align	128
        .global         _Z27threadCounting_atomicSharedPi
        .type           _Z27threadCounting_atomicSharedPi,@function
        .size           _Z27threadCounting_atomicSharedPi,(.L_x_3 - _Z27threadCounting_atomicSharedPi)
        .other          _Z27threadCounting_atomicSharedPi,@"STO_CUDA_ENTRY STV_DEFAULT"
_Z27threadCounting_atomicSharedPi:
.text._Z27threadCounting_atomicSharedPi:
[----:B------:R-:W-:Y:S01]  /*0000*/  LDC R1, c[0x0][0x37c] ;  /* 0x0000df00ff017b82 */ /* 0x000fe20000000800 */
[----:B------:R-:W0:Y:S07]  /*0010*/  S2R R0, SR_TID.X ;  /* 0x0000000000007919 */ /* 0x000e2e0000002100 */
[----:B------:R-:W1:Y:S01]  /*0020*/  S2UR UR5, SR_CgaCtaId ;  /* 0x00000000000579c3 */ /* 0x000e620000008800 */
[----:B------:R-:W-:Y:S02]  /*0030*/  UMOV UR4, 0x400 ;  /* 0x0000040000047882 */ /* 0x000fe40000000000 */
[----:B-1----:R-:W-:Y:S01]  /*0040*/  ULEA UR4, UR5, UR4, 0x18 ;  /* 0x0000000405047291 */ /* 0x002fe2000f8ec0ff */
[----:B0-----:R-:W-:-:S13]  /*0050*/  ISETP.NE.AND P0, PT, R0, RZ, PT ;  /* 0x000000ff0000720c */ /* 0x001fda0003f05270 */
[----:B------:R-:W-:Y:S01]  /*0060*/  @!P0 STS [UR4], RZ ;  /* 0x000000ffff008988 */ /* 0x000fe20008000804 */
[----:B------:R-:W-:Y:S06]  /*0070*/  BAR.SYNC.DEFER_BLOCKING 0x0 ;  /* 0x0000000000007b1d */ /* 0x000fec0000010000 */
[----:B------:R-:W-:Y:S02]  /*0080*/  ATOMS.POPC.INC.32 RZ, [UR4] ;  /* 0x00000000ffff7f8c */ /* 0x000fe4000d800004 */
[----:B------:R-:W-:Y:S06]  /*0090*/  BAR.SYNC.DEFER_BLOCKING 0x0 ;  /* 0x0000000000007b1d */ /* 0x000fec0000010000 */
[----:B------:R-:W-:Y:S05]  /*00a0*/  @P0 EXIT ;  /* 0x000000000000094d */ /* 0x000fea0003800000 */
[----:B------:R-:W0:Y:S01]  /*00b0*/  LDS R5, [UR4] ;  /* 0x00000004ff057984 */ /* 0x000e220008000800 */
[----:B------:R-:W0:Y:S01]  /*00c0*/  LDC.64 R2, c[0x0][0x380] ;  /* 0x0000e000ff027b82 */ /* 0x000e220000000a00 */
[----:B------:R-:W0:Y:S02]  /*00d0*/  LDCU.64 UR6, c[0x0][0x358] ;  /* 0x00006b00ff0677ac */ /* 0x000e240008000a00 */
[----:B0-----:R-:W-:Y:S01]  /*00e0*/  REDG.E.ADD.STRONG.GPU desc[UR6][R2.64], R5 ;  /* 0x000000050200798e */ /* 0x001fe2000c12e106 */
[----:B------:R-:W-:Y:S05]  /*00f0*/  EXIT ;  /* 0x000000000000794d */ /* 0x000fea0003800000 */
.L_x_0:
[----:B------:R-:W-:-:S00]  /*0100*/  BRA `(.L_x_0) ;  /* 0xfffffffc00fc7947 */ /* 0x000fc0000383ffff */
[----:B------:R-:W-:-:S00]  /*0110*/  NOP ;  /* 0x0000000000007918 */ /* 0x000fc00000000000 */
        /* <DEDUP_REMOVED lines=14> */
.L_x_3:


//--------------------- .text._Z13syncwarp_testv  --------------------------
	.section	.text._Z13syncwarp_testv,"ax",@progbits
	.align	128
        .global         _Z13syncwarp_testv
        .type           _Z13syncwarp_testv,@function
        .size           _Z13syncwarp_testv,(.L_x_4 - _Z13syncwarp_testv)
        .other          _Z13syncwarp_testv,@"STO_CUDA_ENTRY STV_DEFAULT"
_Z13syncwarp_testv:
.text._Z13syncwarp_testv:
[----:B------:R-:W0:Y:S01]  /*0000*/  LDC R1, c[0x0][0x37c] ;  /* 0x0000df00ff017b82 */ /* 0x000e220000000800 */
[----:B------:R-:W1:Y:S07]  /*0010*/  S2R R10, SR_TID.X ;  /* 0x00000000000a7919 */ /* 0x000e6e0000002100 */
[----:B------:R-:W2:Y:S01]  /*0020*/  S2UR UR5, SR_CgaCtaId ;  /* 0x00000000000579c3 */ /* 0x000ea20000008800 */
[----:B------:R-:W-:Y:S01]  /*0030*/  UMOV UR4, 0x400 ;  /* 0x0000040000047882 */ /* 0x000fe20000000000 */
[----:B0-----:R-:W-:Y:S01]  /*0040*/  VIADD R1, R1, 0xfffffff8 ;  /* 0xfffffff801017836 */ /* 0x001fe20000000000 */
[----:B------:R-:W-:Y:S01]  /*0050*/  MOV R0, 0x8 ;  /* 0x0000000800007802 */ /* 0x000fe20000000f00 */
[----:B------:R-:W0:Y:S04]  /*0060*/  LDCU.64 UR6, c[0x4][URZ] ;  /* 0x01000000ff0677ac */ /* 0x000e280008000a00 */
[----:B------:R3:W4:Y:S01]  /*0070*/  LDC.64 R8, c[0x4][R0] ;  /* 0x0100000000087b82 */ /* 0x0007220000000a00 */
[----:B0-----:R-:W-:Y:S01]  /*0080*/  IMAD.U32 R4, RZ, RZ, UR6 ;  /* 0x00000006ff047e24 */ /* 0x001fe2000f8e00ff */
[----:B--2---:R-:W-:Y:S01]  /*0090*/  ULEA UR4, UR5, UR4, 0x18 ;  /* 0x0000000405047291 */ /* 0x004fe2000f8ec0ff */
[----:B------:R-:W-:Y:S01]  /*00a0*/  IMAD.U32 R5, RZ, RZ, UR7 ;  /* 0x00000007ff057e24 */ /* 0x000fe2000f8e00ff */
[----:B------:R-:W0:Y:S01]  /*00b0*/  LDCU UR5, c[0x0][0x2fc] ;  /* 0x00005f80ff0577ac */ /* 0x000e220008000800 */
[----:B-1----:R-:W-:-:S02]  /*00c0*/  LOP3.LUT P0, RZ, R10, 0x1f, RZ, 0xc0, !PT ;  /* 0x0000001f0aff7812 */ /* 0x002fc4000780c0ff */
[----:B------:R-:W-:-:S04]  /*00d0*/  SHF.R.U32.HI R3, RZ, 0x3, R10 ;  /* 0x00000003ff037819 */ /* 0x000fc8000001160a */
[----:B------:R-:W-:-:S07]  /*00e0*/  LOP3.LUT R3, R3, 0x7c, RZ, 0xc0, !PT ;  /* 0x0000007c03037812 */ /* 0x000fce00078ec0ff */
[----:B------:R-:W-:Y:S01]  /*00f0*/  @!P0 STS [R3+UR4], R10 ;  /* 0x0000000a03008988 */ /* 0x000fe20008000804 */
[----:B------:R-:W-:-:S03]  /*0100*/  NOP ;  /* 0x0000000000007918 */ /* 0x000fc60000000000 */
[----:B------:R-:W1:Y:S01]  /*0110*/  LDS R11, [R3+UR4] ;  /* 0x00000004030b7984 */ /* 0x000e620008000800 */
[----:B------:R-:W2:Y:S02]  /*0120*/  LDCU UR4, c[0x0][0x2f8] ;  /* 0x00005f00ff0477ac */ /* 0x000ea40008000800 */
[----:B--2---:R-:W-:-:S05]  /*0130*/  IADD3 R6, P0, PT, R1, UR4, RZ ;  /* 0x0000000401067c10 */ /* 0x004fca000ff1e0ff */
[----:B0-----:R-:W-:Y:S01]  /*0140*/  IMAD.X R7, RZ, RZ, UR5, P0 ;  /* 0x00000005ff077e24 */ /* 0x001fe200080e06ff */
[----:B-1--4-:R3:W-:Y:S07]  /*0150*/  STL.64 [R1], R10 ;  /* 0x0000000a01007387 */ /* 0x0127ee0000100a00 */
[----:B------:R-:W-:-:S07]  /*0160*/  LEPC R20, `(.L_x_1) ;  /* 0x000000001014794e */ /* 0x000fce0000000000 */
[----:B---3--:R-:W-:Y:S05]  /*0170*/  CALL.ABS.NOINC R8 ;  /* 0x0000000008007343 */ /* 0x008fea0003c00000 */
.L_x_1:
[----:B------:R-:W-:Y:S05]  /*0180*/  EXIT ;  /* 0x000000000000794d */ /* 0x000fea0003800000 */
.L_x_2:
        /* <DEDUP_REMOVED lines=15> */
.L_x_4:


//--------------------- .nv.global.init           --------------------------
	.section	.nv.global.init,"aw",@progbits
.nv.global.init:
	.type		$str,@object
	.size		$str,(.L_0 - $str)
$str:
        /*0000*/ 	.byte	0x5b, 0x54, 0x25, 0x64, 0x5d, 0x20, 0x54, 0x68, 0x65, 0x20, 0x6d, 0x61, 0x73, 0x74, 0x65, 0x72
        /*0010*/ 	.byte	0x20, 0x6f, 0x66, 0x20, 0x6f, 0x75, 0x72, 0x20, 0x77, 0x61, 0x72, 0x70, 0x20, 0x69, 0x73, 0x20
        /*0020*/ 	.byte	0x25, 0x64, 0x0a, 0x00
.L_0:


//--------------------- .nv.shared._Z27threadCounting_atomicSharedPi --------------------------
	.section	.nv.shared._Z27threadCounting_atomicSharedPi,"aw",@nobits
	.sectionflags	@""
	.align	4
.nv.shared._Z27threadCounting_atomicSharedPi:
	.zero		1028


//--------------------- .nv.shared.reserved.0     --------------------------
	.section	.nv.shared.reserved.0,"aw",@nobits
	.weak		__nv_reservedSMEM_offset_0_alias
	.size		__nv_reservedSMEM_offset_0_alias, 0, 64
	.other		__nv_reservedSMEM_offset_0_alias,@"STO_CUDA_RESERVED_SHARED STV_DEFAULT"
__nv_reservedSMEM_offset_0_alias:
	.zero		0
	.zero		64


//--------------------- .nv.shared._Z13syncwarp_testv --------------------------
	.section	.nv.shared._Z13syncwarp_testv,"aw",@nobits
	.sectionflags	@""
	.align	4
.nv.shared._Z13syncwarp_testv:
	.zero		1280


//--------------------- .nv.constant0._Z27threadCounting_atomicSharedPi --------------------------
	.section	.nv.constant0._Z27threadCounting_atomicSharedPi,"a",@progbits
	.sectionflags	@""
	.align	4
.nv.constant0._Z27threadCounting_atomicSharedPi:
	.zero		904


//--------------------- .nv.constant0._Z13syncwarp_testv --------------------------
	.section	.nv.constant0._Z13syncwarp_testv,"a",@progbits
	.sectionflags	@""
	.align	4
.nv.constant0._Z13syncwarp_testv:
	.zero		896


//--------------------- SYMBOLS --------------------------

	.type		.nv.reservedSmem.offset0,@object
	.size		.nv.reservedSmem.offset0,0x4
	.type		.nv.reservedSmem.cap,@object
	.size		.nv.reservedSmem.cap,0x4
	.type		vprintf,@function
